//
// Generated by NVIDIA NVVM Compiler
//
// Compiler Build ID: CL-36424714
// Cuda compilation tools, release 13.0, V13.0.88
// Based on NVVM 20.0.0
//

.version 9.0
.target sm_100
.address_size 64

	// .globl	_Z19arithmetic_kernel_1i

.visible .entry _Z19arithmetic_kernel_1i(
	.param .u32 _Z19arithmetic_kernel_1i_param_0
)
{


	ret;

}
	// .globl	_Z19arithmetic_kernel_2i
.visible .entry _Z19arithmetic_kernel_2i(
	.param .u32 _Z19arithmetic_kernel_2i_param_0
)
{


	ret;

}
	// .globl	_Z19arithmetic_kernel_3i
.visible .entry _Z19arithmetic_kernel_3i(
	.param .u32 _Z19arithmetic_kernel_3i_param_0
)
{


	ret;

}
	// .globl	_Z19arithmetic_kernel_4i
.visible .entry _Z19arithmetic_kernel_4i(
	.param .u32 _Z19arithmetic_kernel_4i_param_0
)
{


	ret;

}
	// .globl	_Z19arithmetic_kernel_5i
.visible .entry _Z19arithmetic_kernel_5i(
	.param .u32 _Z19arithmetic_kernel_5i_param_0
)
{


	ret;

}


// ===== COMPILED SASS (sm_100) =====

	.target	sm_100

	.elftype	@"ET_EXEC"


//--------------------- .note.nv.tkinfo           --------------------------
	.section	.note.nv.tkinfo,"",@"SHT_NOTE"
	.sectionflags	@"SHF_NOTE_NV_TKINFO"
	.tkinfo
        /*0018*/ 	.word	0x00000002
        /*0030*/ 	.string	""
        /*0030*/ 	.string	"ptxas"
        /*0030*/ 	.string	"Cuda compilation tools, release 13.0, V13.0.88"
        /*0030*/ 	.string	"Build cuda_13.0.r13.0/compiler.36424714_0"
        /*0030*/ 	.string	"-arch sm_100 -m 64 "



//--------------------- .note.nv.cuinfo           --------------------------
	.section	.note.nv.cuinfo,"",@"SHT_NOTE"
	.sectionflags	@"SHF_NOTE_NV_CUINFO"
        /*0018*/ 	.short	0x0002
        /*001a*/ 	.short	0x0064
        /*001c*/ 	.short	0x0082
	.zero		2


//--------------------- .nv.info                  --------------------------
	.section	.nv.info,"",@"SHT_CUDA_INFO"
	.align	4


	//----- nvinfo : EIATTR_REGCOUNT
	.align		4
        /*0000*/ 	.byte	0x04, 0x2f
        /*0002*/ 	.short	(.L_1 - .L_0)
	.align		4
.L_0:
        /*0004*/ 	.word	index@(_Z19arithmetic_kernel_1i)
        /*0008*/ 	.word	0x00000004


	//----- nvinfo : EIATTR_FRAME_SIZE
	.align		4
.L_1:
        /*000c*/ 	.byte	0x04, 0x11
        /*000e*/ 	.short	(.L_3 - .L_2)
	.align		4
.L_2:
        /*0010*/ 	.word	index@(_Z19arithmetic_kernel_1i)
        /*0014*/ 	.word	0x00000000


	//----- nvinfo : EIATTR_REGCOUNT
	.align		4
.L_3:
        /*0018*/ 	.byte	0x04, 0x2f
        /*001a*/ 	.short	(.L_5 - .L_4)
	.align		4
.L_4:
        /*001c*/ 	.word	index@(_Z19arithmetic_kernel_2i)
        /*0020*/ 	.word	0x00000004


	//----- nvinfo : EIATTR_FRAME_SIZE
	.align		4
.L_5:
        /*0024*/ 	.byte	0x04, 0x11
        /*0026*/ 	.short	(.L_7 - .L_6)
	.align		4
.L_6:
        /*0028*/ 	.word	index@(_Z19arithmetic_kernel_2i)
        /*002c*/ 	.word	0x00000000


	//----- nvinfo : EIATTR_REGCOUNT
	.align		4
.L_7:
        /*0030*/ 	.byte	0x04, 0x2f
        /*0032*/ 	.short	(.L_9 - .L_8)
	.align		4
.L_8:
        /*0034*/ 	.word	index@(_Z19arithmetic_kernel_3i)
        /*0038*/ 	.word	0x00000004


	//----- nvinfo : EIATTR_FRAME_SIZE
	.align		4
.L_9:
        /*003c*/ 	.byte	0x04, 0x11
        /*003e*/ 	.short	(.L_11 - .L_10)
	.align		4
.L_10:
        /*0040*/ 	.word	index@(_Z19arithmetic_kernel_3i)
        /*0044*/ 	.word	0x00000000


	//----- nvinfo : EIATTR_REGCOUNT
	.align		4
.L_11:
        /*0048*/ 	.byte	0x04, 0x2f
        /*004a*/ 	.short	(.L_13 - .L_12)
	.align		4
.L_12:
        /*004c*/ 	.word	index@(_Z19arithmetic_kernel_4i)
        /*0050*/ 	.word	0x00000004


	//----- nvinfo : EIATTR_FRAME_SIZE
	.align		4
.L_13:
        /*0054*/ 	.byte	0x04, 0x11
        /*0056*/ 	.short	(.L_15 - .L_14)
	.align		4
.L_14:
        /*0058*/ 	.word	index@(_Z19arithmetic_kernel_4i)
        /*005c*/ 	.word	0x00000000


	//----- nvinfo : EIATTR_REGCOUNT
	.align		4
.L_15:
        /*0060*/ 	.byte	0x04, 0x2f
        /*0062*/ 	.short	(.L_17 - .L_16)
	.align		4
.L_16:
        /*0064*/ 	.word	index@(_Z19arithmetic_kernel_5i)
        /*0068*/ 	.word	0x00000004


	//----- nvinfo : EIATTR_FRAME_SIZE
	.align		4
.L_17:
        /*006c*/ 	.byte	0x04, 0x11
        /*006e*/ 	.short	(.L_19 - .L_18)
	.align		4
.L_18:
        /*0070*/ 	.word	index@(_Z19arithmetic_kernel_5i)
        /*0074*/ 	.word	0x00000000


	//----- nvinfo : EIATTR_MIN_STACK_SIZE
	.align		4
.L_19:
        /*0078*/ 	.byte	0x04, 0x12
        /*007a*/ 	.short	(.L_21 - .L_20)
	.align		4
.L_20:
        /*007c*/ 	.word	index@(_Z19arithmetic_kernel_5i)
        /*0080*/ 	.word	0x00000000


	//----- nvinfo : EIATTR_MIN_STACK_SIZE
	.align		4
.L_21:
        /*0084*/ 	.byte	0x04, 0x12
        /*0086*/ 	.short	(.L_23 - .L_22)
	.align		4
.L_22:
        /*0088*/ 	.word	index@(_Z19arithmetic_kernel_4i)
        /*008c*/ 	.word	0x00000000


	//----- nvinfo : EIATTR_MIN_STACK_SIZE
	.align		4
.L_23:
        /*0090*/ 	.byte	0x04, 0x12
        /*0092*/ 	.short	(.L_25 - .L_24)
	.align		4
.L_24:
        /*0094*/ 	.word	index@(_Z19arithmetic_kernel_3i)
        /*0098*/ 	.word	0x00000000


	//----- nvinfo : EIATTR_MIN_STACK_SIZE
	.align		4
.L_25:
        /*009c*/ 	.byte	0x04, 0x12
        /*009e*/ 	.short	(.L_27 - .L_26)
	.align		4
.L_26:
        /*00a0*/ 	.word	index@(_Z19arithmetic_kernel_2i)
        /*00a4*/ 	.word	0x00000000


	//----- nvinfo : EIATTR_MIN_STACK_SIZE
	.align		4
.L_27:
        /*00a8*/ 	.byte	0x04, 0x12
        /*00aa*/ 	.short	(.L_29 - .L_28)
	.align		4
.L_28:
        /*00ac*/ 	.word	index@(_Z19arithmetic_kernel_1i)
        /*00b0*/ 	.word	0x00000000
.L_29:


//--------------------- .nv.compat                --------------------------
	.section	.nv.compat,"",@"SHT_CUDA_COMPAT_INFO"
	.align	4
        /*0000*/ 	.byte	0x02, 0x09, 0x00, 0x00, 0x02, 0x02, 0x01, 0x00, 0x02, 0x05, 0x05, 0x00, 0x03, 0x07, 0x01, 0x01
        /*0010*/ 	.byte	0x02, 0x03, 0x00, 0x00, 0x02, 0x06, 0x01, 0x00, 0x04, 0x0b, 0x08, 0x00, 0x09, 0x00, 0x00, 0x00
        /*0020*/ 	.byte	0x00, 0x00, 0x00, 0x00


//--------------------- .nv.info._Z19arithmetic_kernel_5i --------------------------
	.section	.nv.info._Z19arithmetic_kernel_5i,"",@"SHT_CUDA_INFO"
	.sectionflags	@""
	.align	4


	//----- nvinfo : EIATTR_CUDA_API_VERSION
	.align		4
        /*0000*/ 	.byte	0x04, 0x37
        /*0002*/ 	.short	(.L_31 - .L_30)
.L_30:
        /*0004*/ 	.word	0x00000082


	//----- nvinfo : EIATTR_KPARAM_INFO
	.align		4
.L_31:
        /*0008*/ 	.byte	0x04, 0x17
        /*000a*/ 	.short	(.L_33 - .L_32)
.L_32:
        /*000c*/ 	.word	0x00000000
        /*0010*/ 	.short	0x0000
        /*0012*/ 	.short	0x0000
        /*0014*/ 	.byte	0x00, 0xf0, 0x11, 0x00


	//----- nvinfo : EIATTR_SPARSE_MMA_MASK
	.align		4
.L_33:
        /*0018*/ 	.byte	0x03, 0x50
        /*001a*/ 	.short	0x0000


	//----- nvinfo : EIATTR_MAXREG_COUNT
	.align		4
        /*001c*/ 	.byte	0x03, 0x1b
        /*001e*/ 	.short	0x00ff


	//----- nvinfo : EIATTR_MERCURY_ISA_VERSION
	.align		4
        /*0020*/ 	.byte	0x03, 0x5f
        /*0022*/ 	.short	0x0101


	//----- nvinfo : EIATTR_VRC_CTA_INIT_COUNT
	.align		4
        /*0024*/ 	.byte	0x02, 0x4a
	.zero		1
	.zero		1


	//----- nvinfo : EIATTR_EXIT_INSTR_OFFSETS
	.align		4
        /*0028*/ 	.byte	0x04, 0x1c
        /*002a*/ 	.short	(.L_35 - .L_34)


	//   ....[0]....
.L_34:
        /*002c*/ 	.word	0x00000010


	//----- nvinfo : EIATTR_CBANK_PARAM_SIZE
	.align		4
.L_35:
        /*0030*/ 	.byte	0x03, 0x19
        /*0032*/ 	.short	0x0004


	//----- nvinfo : EIATTR_PARAM_CBANK
	.align		4
        /*0034*/ 	.byte	0x04, 0x0a
        /*0036*/ 	.short	(.L_37 - .L_36)
	.align		4
.L_36:
        /*0038*/ 	.word	index@(.nv.constant0._Z19arithmetic_kernel_5i)
        /*003c*/ 	.short	0x0380
        /*003e*/ 	.short	0x0004


	//----- nvinfo : EIATTR_SW_WAR
	.align		4
.L_37:
        /*0040*/ 	.byte	0x04, 0x36
        /*0042*/ 	.short	(.L_39 - .L_38)
.L_38:
        /*0044*/ 	.word	0x00000008
.L_39:


//--------------------- .nv.info._Z19arithmetic_kernel_4i --------------------------
	.section	.nv.info._Z19arithmetic_kernel_4i,"",@"SHT_CUDA_INFO"
	.sectionflags	@""
	.align	4


	//----- nvinfo : EIATTR_CUDA_API_VERSION
	.align		4
        /*0000*/ 	.byte	0x04, 0x37
        /*0002*/ 	.short	(.L_41 - .L_40)
.L_40:
        /*0004*/ 	.word	0x00000082


	//----- nvinfo : EIATTR_KPARAM_INFO
	.align		4
.L_41:
        /*0008*/ 	.byte	0x04, 0x17
        /*000a*/ 	.short	(.L_43 - .L_42)
.L_42:
        /*000c*/ 	.word	0x00000000
        /*0010*/ 	.short	0x0000
        /*0012*/ 	.short	0x0000
        /*0014*/ 	.byte	0x00, 0xf0, 0x11, 0x00


	//----- nvinfo : EIATTR_SPARSE_MMA_MASK
	.align		4
.L_43:
        /*0018*/ 	.byte	0x03, 0x50
        /*001a*/ 	.short	0x0000


	//----- nvinfo : EIATTR_MAXREG_COUNT
	.align		4
        /*001c*/ 	.byte	0x03, 0x1b
        /*001e*/ 	.short	0x00ff


	//----- nvinfo : EIATTR_MERCURY_ISA_VERSION
	.align		4
        /*0020*/ 	.byte	0x03, 0x5f
        /*0022*/ 	.short	0x0101


	//----- nvinfo : EIATTR_VRC_CTA_INIT_COUNT
	.align		4
        /*0024*/ 	.byte	0x02, 0x4a
	.zero		1
	.zero		1


	//----- nvinfo : EIATTR_EXIT_INSTR_OFFSETS
	.align		4
        /*0028*/ 	.byte	0x04, 0x1c
        /*002a*/ 	.short	(.L_45 - .L_44)


	//   ....[0]....
.L_44:
        /*002c*/ 	.word	0x00000010


	//----- nvinfo : EIATTR_CBANK_PARAM_SIZE
	.align		4
.L_45:
        /*0030*/ 	.byte	0x03, 0x19
        /*0032*/ 	.short	0x0004


	//----- nvinfo : EIATTR_PARAM_CBANK
	.align		4
        /*0034*/ 	.byte	0x04, 0x0a
        /*0036*/ 	.short	(.L_47 - .L_46)
	.align		4
.L_46:
        /*0038*/ 	.word	index@(.nv.constant0._Z19arithmetic_kernel_4i)
        /*003c*/ 	.short	0x0380
        /*003e*/ 	.short	0x0004


	//----- nvinfo : EIATTR_SW_WAR
	.align		4
.L_47:
        /*0040*/ 	.byte	0x04, 0x36
        /*0042*/ 	.short	(.L_49 - .L_48)
.L_48:
        /*0044*/ 	.word	0x00000008
.L_49:


//--------------------- .nv.info._Z19arithmetic_kernel_3i --------------------------
	.section	.nv.info._Z19arithmetic_kernel_3i,"",@"SHT_CUDA_INFO"
	.sectionflags	@""
	.align	4


	//----- nvinfo : EIATTR_CUDA_API_VERSION
	.align		4
        /*0000*/ 	.byte	0x04, 0x37
        /*0002*/ 	.short	(.L_51 - .L_50)
.L_50:
        /*0004*/ 	.word	0x00000082


	//----- nvinfo : EIATTR_KPARAM_INFO
	.align		4
.L_51:
        /*0008*/ 	.byte	0x04, 0x17
        /*000a*/ 	.short	(.L_53 - .L_52)
.L_52:
        /*000c*/ 	.word	0x00000000
        /*0010*/ 	.short	0x0000
        /*0012*/ 	.short	0x0000
        /*0014*/ 	.byte	0x00, 0xf0, 0x11, 0x00


	//----- nvinfo : EIATTR_SPARSE_MMA_MASK
	.align		4
.L_53:
        /*0018*/ 	.byte	0x03, 0x50
        /*001a*/ 	.short	0x0000


	//----- nvinfo : EIATTR_MAXREG_COUNT
	.align		4
        /*001c*/ 	.byte	0x03, 0x1b
        /*001e*/ 	.short	0x00ff


	//----- nvinfo : EIATTR_MERCURY_ISA_VERSION
	.align		4
        /*0020*/ 	.byte	0x03, 0x5f
        /*0022*/ 	.short	0x0101


	//----- nvinfo : EIATTR_VRC_CTA_INIT_COUNT
	.align		4
        /*0024*/ 	.byte	0x02, 0x4a
	.zero		1
	.zero		1


	//----- nvinfo : EIATTR_EXIT_INSTR_OFFSETS
	.align		4
        /*0028*/ 	.byte	0x04, 0x1c
        /*002a*/ 	.short	(.L_55 - .L_54)


	//   ....[0]....
.L_54:
        /*002c*/ 	.word	0x00000010


	//----- nvinfo : EIATTR_CBANK_PARAM_SIZE
	.align		4
.L_55:
        /*0030*/ 	.byte	0x03, 0x19
        /*0032*/ 	.short	0x0004


	//----- nvinfo : EIATTR_PARAM_CBANK
	.align		4
        /*0034*/ 	.byte	0x04, 0x0a
        /*0036*/ 	.short	(.L_57 - .L_56)
	.align		4
.L_56:
        /*0038*/ 	.word	index@(.nv.constant0._Z19arithmetic_kernel_3i)
        /*003c*/ 	.short	0x0380
        /*003e*/ 	.short	0x0004


	//----- nvinfo : EIATTR_SW_WAR
	.align		4
.L_57:
        /*0040*/ 	.byte	0x04, 0x36
        /*0042*/ 	.short	(.L_59 - .L_58)
.L_58:
        /*0044*/ 	.word	0x00000008
.L_59:


//--------------------- .nv.info._Z19arithmetic_kernel_2i --------------------------
	.section	.nv.info._Z19arithmetic_kernel_2i,"",@"SHT_CUDA_INFO"
	.sectionflags	@""
	.align	4


	//----- nvinfo : EIATTR_CUDA_API_VERSION
	.align		4
        /*0000*/ 	.byte	0x04, 0x37
        /*0002*/ 	.short	(.L_61 - .L_60)
.L_60:
        /*0004*/ 	.word	0x00000082


	//----- nvinfo : EIATTR_KPARAM_INFO
	.align		4
.L_61:
        /*0008*/ 	.byte	0x04, 0x17
        /*000a*/ 	.short	(.L_63 - .L_62)
.L_62:
        /*000c*/ 	.word	0x00000000
        /*0010*/ 	.short	0x0000
        /*0012*/ 	.short	0x0000
        /*0014*/ 	.byte	0x00, 0xf0, 0x11, 0x00


	//----- nvinfo : EIATTR_SPARSE_MMA_MASK
	.align		4
.L_63:
        /*0018*/ 	.byte	0x03, 0x50
        /*001a*/ 	.short	0x0000


	//----- nvinfo : EIATTR_MAXREG_COUNT
	.align		4
        /*001c*/ 	.byte	0x03, 0x1b
        /*001e*/ 	.short	0x00ff


	//----- nvinfo : EIATTR_MERCURY_ISA_VERSION
	.align		4
        /*0020*/ 	.byte	0x03, 0x5f
        /*0022*/ 	.short	0x0101


	//----- nvinfo : EIATTR_VRC_CTA_INIT_COUNT
	.align		4
        /*0024*/ 	.byte	0x02, 0x4a
	.zero		1
	.zero		1


	//----- nvinfo : EIATTR_EXIT_INSTR_OFFSETS
	.align		4
        /*0028*/ 	.byte	0x04, 0x1c
        /*002a*/ 	.short	(.L_65 - .L_64)


	//   ....[0]....
.L_64:
        /*002c*/ 	.word	0x00000010


	//----- nvinfo : EIATTR_CBANK_PARAM_SIZE
	.align		4
.L_65:
        /*0030*/ 	.byte	0x03, 0x19
        /*0032*/ 	.short	0x0004


	//----- nvinfo : EIATTR_PARAM_CBANK
	.align		4
        /*0034*/ 	.byte	0x04, 0x0a
        /*0036*/ 	.short	(.L_67 - .L_66)
	.align		4
.L_66:
        /*0038*/ 	.word	index@(.nv.constant0._Z19arithmetic_kernel_2i)
        /*003c*/ 	.short	0x0380
        /*003e*/ 	.short	0x0004


	//----- nvinfo : EIATTR_SW_WAR
	.align		4
.L_67:
        /*0040*/ 	.byte	0x04, 0x36
        /*0042*/ 	.short	(.L_69 - .L_68)
.L_68:
        /*0044*/ 	.word	0x00000008
.L_69:


//--------------------- .nv.info._Z19arithmetic_kernel_1i --------------------------
	.section	.nv.info._Z19arithmetic_kernel_1i,"",@"SHT_CUDA_INFO"
	.sectionflags	@""
	.align	4


	//----- nvinfo : EIATTR_CUDA_API_VERSION
	.align		4
        /*0000*/ 	.byte	0x04, 0x37
        /*0002*/ 	.short	(.L_71 - .L_70)
.L_70:
        /*0004*/ 	.word	0x00000082


	//----- nvinfo : EIATTR_KPARAM_INFO
	.align		4
.L_71:
        /*0008*/ 	.byte	0x04, 0x17
        /*000a*/ 	.short	(.L_73 - .L_72)
.L_72:
        /*000c*/ 	.word	0x00000000
        /*0010*/ 	.short	0x0000
        /*0012*/ 	.short	0x0000
        /*0014*/ 	.byte	0x00, 0xf0, 0x11, 0x00


	//----- nvinfo : EIATTR_SPARSE_MMA_MASK
	.align		4
.L_73:
        /*0018*/ 	.byte	0x03, 0x50
        /*001a*/ 	.short	0x0000


	//----- nvinfo : EIATTR_MAXREG_COUNT
	.align		4
        /*001c*/ 	.byte	0x03, 0x1b
        /*001e*/ 	.short	0x00ff


	//----- nvinfo : EIATTR_MERCURY_ISA_VERSION
	.align		4
        /*0020*/ 	.byte	0x03, 0x5f
        /*0022*/ 	.short	0x0101


	//----- nvinfo : EIATTR_VRC_CTA_INIT_COUNT
	.align		4
        /*0024*/ 	.byte	0x02, 0x4a
	.zero		1
	.zero		1


	//----- nvinfo : EIATTR_EXIT_INSTR_OFFSETS
	.align		4
        /*0028*/ 	.byte	0x04, 0x1c
        /*002a*/ 	.short	(.L_75 - .L_74)


	//   ....[0]....
.L_74:
        /*002c*/ 	.word	0x00000010


	//----- nvinfo : EIATTR_CBANK_PARAM_SIZE
	.align		4
.L_75:
        /*0030*/ 	.byte	0x03, 0x19
        /*0032*/ 	.short	0x0004


	//----- nvinfo : EIATTR_PARAM_CBANK
	.align		4
        /*0034*/ 	.byte	0x04, 0x0a
        /*0036*/ 	.short	(.L_77 - .L_76)
	.align		4
.L_76:
        /*0038*/ 	.word	index@(.nv.constant0._Z19arithmetic_kernel_1i)
        /*003c*/ 	.short	0x0380
        /*003e*/ 	.short	0x0004


	//----- nvinfo : EIATTR_SW_WAR
	.align		4
.L_77:
        /*0040*/ 	.byte	0x04, 0x36
        /*0042*/ 	.short	(.L_79 - .L_78)
.L_78:
        /*0044*/ 	.word	0x00000008
.L_79:


//--------------------- .nv.callgraph             --------------------------
	.section	.nv.callgraph,"",@"SHT_CUDA_CALLGRAPH"
	.align	4
	.sectionentsize	8
	.align		4
        /*0000*/ 	.word	0x00000000
	.align		4
        /*0004*/ 	.word	0xffffffff
	.align		4
        /*0008*/ 	.word	0x00000000
	.align		4
        /*000c*/ 	.word	0xfffffffe
	.align		4
        /*0010*/ 	.word	0x00000000
	.align		4
        /*0014*/ 	.word	0xfffffffd
	.align		4
        /*0018*/ 	.word	0x00000000
	.align		4
        /*001c*/ 	.word	0xfffffffc


//--------------------- .text._Z19arithmetic_kernel_5i --------------------------
	.section	.text._Z19arithmetic_kernel_5i,"ax",@progbits
	.align	128
        .global         _Z19arithmetic_kernel_5i
        .type           _Z19arithmetic_kernel_5i,@function
        .size           _Z19arithmetic_kernel_5i,(.L_x_5 - _Z19arithmetic_kernel_5i)
        .other          _Z19arithmetic_kernel_5i,@"STO_CUDA_ENTRY STV_DEFAULT"
_Z19arithmetic_kernel_5i:
.text._Z19arithmetic_kernel_5i:
[----:B------:R-:W-:Y:S01]  /*0000*/  LDC R1, c[0x0][0x37c] ;  /* 0x0000df00ff017b82 */ /* 0x000fe20000000800 */
[----:B------:R-:W-:Y:S05]  /*0010*/  EXIT ;  /* 0x000000000000794d */ /* 0x000fea0003800000 */
.L_x_0:
[----:B------:R-:W-:-:S00]  /*0020*/  BRA `(.L_x_0) ;  /* 0xfffffffc00fc7947 */ /* 0x000fc0000383ffff */
[----:B------:R-:W-:-:S00]  /*0030*/  NOP ;  /* 0x0000000000007918 */ /* 0x000fc00000000000 */
        /* <DEDUP_REMOVED lines=12> */
.L_x_5:


//--------------------- .text._Z19arithmetic_kernel_4i --------------------------
	.section	.text._Z19arithmetic_kernel_4i,"ax",@progbits
	.align	128
        .global         _Z19arithmetic_kernel_4i
        .type           _Z19arithmetic_kernel_4i,@function
        .size           _Z19arithmetic_kernel_4i,(.L_x_6 - _Z19arithmetic_kernel_4i)
        .other          _Z19arithmetic_kernel_4i,@"STO_CUDA_ENTRY STV_DEFAULT"
_Z19arithmetic_kernel_4i:
.text._Z19arithmetic_kernel_4i:
[----:B------:R-:W-:Y:S01]  /*0000*/  LDC R1, c[0x0][0x37c] ;  /* 0x0000df00ff017b82 */ /* 0x000fe20000000800 */
[----:B------:R-:W-:Y:S05]  /*0010*/  EXIT ;  /* 0x000000000000794d */ /* 0x000fea0003800000 */
.L_x_1:
        /* <DEDUP_REMOVED lines=14> */
.L_x_6:


//--------------------- .text._Z19arithmetic_kernel_3i --------------------------
	.section	.text._Z19arithmetic_kernel_3i,"ax",@progbits
	.align	128
        .global         _Z19arithmetic_kernel_3i
        .type           _Z19arithmetic_kernel_3i,@function
        .size           _Z19arithmetic_kernel_3i,(.L_x_7 - _Z19arithmetic_kernel_3i)
        .other          _Z19arithmetic_kernel_3i,@"STO_CUDA_ENTRY STV_DEFAULT"
_Z19arithmetic_kernel_3i:
.text._Z19arithmetic_kernel_3i:
[----:B------:R-:W-:Y:S01]  /*0000*/  LDC R1, c[0x0][0x37c] ;  /* 0x0000df00ff017b82 */ /* 0x000fe20000000800 */
[----:B------:R-:W-:Y:S05]  /*0010*/  EXIT ;  /* 0x000000000000794d */ /* 0x000fea0003800000 */
.L_x_2:
        /* <DEDUP_REMOVED lines=14> */
.L_x_7:


//--------------------- .text._Z19arithmetic_kernel_2i --------------------------
	.section	.text._Z19arithmetic_kernel_2i,"ax",@progbits
	.align	128
        .global         _Z19arithmetic_kernel_2i
        .type           _Z19arithmetic_kernel_2i,@function
        .size           _Z19arithmetic_kernel_2i,(.L_x_8 - _Z19arithmetic_kernel_2i)
        .other          _Z19arithmetic_kernel_2i,@"STO_CUDA_ENTRY STV_DEFAULT"
_Z19arithmetic_kernel_2i:
.text._Z19arithmetic_kernel_2i:
[----:B------:R-:W-:Y:S01]  /*0000*/  LDC R1, c[0x0][0x37c] ;  /* 0x0000df00ff017b82 */ /* 0x000fe20000000800 */
[----:B------:R-:W-:Y:S05]  /*0010*/  EXIT ;  /* 0x000000000000794d */ /* 0x000fea0003800000 */
.L_x_3:
        /* <DEDUP_REMOVED lines=14> */
.L_x_8:


//--------------------- .text._Z19arithmetic_kernel_1i --------------------------
	.section	.text._Z19arithmetic_kernel_1i,"ax",@progbits
	.align	128
        .global         _Z19arithmetic_kernel_1i
        .type           _Z19arithmetic_kernel_1i,@function
        .size           _Z19arithmetic_kernel_1i,(.L_x_9 - _Z19arithmetic_kernel_1i)
        .other          _Z19arithmetic_kernel_1i,@"STO_CUDA_ENTRY STV_DEFAULT"
_Z19arithmetic_kernel_1i:
.text._Z19arithmetic_kernel_1i:
[----:B------:R-:W-:Y:S01]  /*0000*/  LDC R1, c[0x0][0x37c] ;  /* 0x0000df00ff017b82 */ /* 0x000fe20000000800 */
[----:B------:R-:W-:Y:S05]  /*0010*/  EXIT ;  /* 0x000000000000794d */ /* 0x000fea0003800000 */
.L_x_4:
        /* <DEDUP_REMOVED lines=14> */
.L_x_9:


//--------------------- .nv.shared.reserved.0     --------------------------
	.section	.nv.shared.reserved.0,"aw",@nobits
	.weak		__nv_reservedSMEM_offset_0_alias
	.size		__nv_reservedSMEM_offset_0_alias, 0, 64
	.other		__nv_reservedSMEM_offset_0_alias,@"STO_CUDA_RESERVED_SHARED STV_DEFAULT"
__nv_reservedSMEM_offset_0_alias:
	.zero		0
	.zero		64


//--------------------- .nv.constant0._Z19arithmetic_kernel_5i --------------------------
	.section	.nv.constant0._Z19arithmetic_kernel_5i,"a",@progbits
	.sectionflags	@""
	.align	4
.nv.constant0._Z19arithmetic_kernel_5i:
	.zero		900


//--------------------- .nv.constant0._Z19arithmetic_kernel_4i --------------------------
	.section	.nv.constant0._Z19arithmetic_kernel_4i,"a",@progbits
	.sectionflags	@""
	.align	4
.nv.constant0._Z19arithmetic_kernel_4i:
	.zero		900


//--------------------- .nv.constant0._Z19arithmetic_kernel_3i --------------------------
	.section	.nv.constant0._Z19arithmetic_kernel_3i,"a",@progbits
	.sectionflags	@""
	.align	4
.nv.constant0._Z19arithmetic_kernel_3i:
	.zero		900


//--------------------- .nv.constant0._Z19arithmetic_kernel_2i --------------------------
	.section	.nv.constant0._Z19arithmetic_kernel_2i,"a",@progbits
	.sectionflags	@""
	.align	4
.nv.constant0._Z19arithmetic_kernel_2i:
	.zero		900


//--------------------- .nv.constant0._Z19arithmetic_kernel_1i --------------------------
	.section	.nv.constant0._Z19arithmetic_kernel_1i,"a",@progbits
	.sectionflags	@""
	.align	4
.nv.constant0._Z19arithmetic_kernel_1i:
	.zero		900


//--------------------- SYMBOLS --------------------------

	.type		.nv.reservedSmem.offset0,@object
	.size		.nv.reservedSmem.offset0,0x4
